//
// Generated by NVIDIA NVVM Compiler
//
// Compiler Build ID: CL-36424714
// Cuda compilation tools, release 13.0, V13.0.88
// Based on NVVM 20.0.0
//

.version 9.0
.target sm_100
.address_size 64

	// .globl	_Z6kernelPfS_S_
.extern .shared .align 16 .b8 s_data[];

.visible .entry _Z6kernelPfS_S_(
	.param .u64 .ptr .align 1 _Z6kernelPfS_S__param_0,
	.param .u64 .ptr .align 1 _Z6kernelPfS_S__param_1,
	.param .u64 .ptr .align 1 _Z6kernelPfS_S__param_2
)
{
	.reg .pred 	%p<12>;
	.reg .b32 	%r<134>;
	.reg .b32 	%f<239>;
	.reg .b64 	%rd<26>;

	ld.param.u64 	%rd7, [_Z6kernelPfS_S__param_0];
	ld.param.u64 	%rd8, [_Z6kernelPfS_S__param_1];
	cvta.to.global.u64 	%rd9, %rd7;
	cvta.to.global.u64 	%rd1, %rd8;
	mov.u32 	%r19, %ctaid.x;
	shl.b32 	%r1, %r19, 12;
	mov.u32 	%r2, %tid.x;
	shl.b32 	%r3, %r2, 1;
	shl.b32 	%r20, %r2, 3;
	mov.u32 	%r21, s_data;
	add.s32 	%r4, %r21, %r20;
	and.b32  	%r22, %r20, 8176;
	add.s32 	%r5, %r21, %r22;
	or.b32  	%r23, %r3, 3;
	and.b32  	%r24, %r2, 1;
	sub.s32 	%r25, %r23, %r24;
	shl.b32 	%r26, %r25, 2;
	add.s32 	%r6, %r21, %r26;
	and.b32  	%r27, %r20, 8160;
	add.s32 	%r7, %r21, %r27;
	or.b32  	%r28, %r3, 7;
	and.b32  	%r29, %r2, 3;
	sub.s32 	%r30, %r28, %r29;
	shl.b32 	%r31, %r30, 2;
	add.s32 	%r8, %r21, %r31;
	and.b32  	%r32, %r20, 8128;
	add.s32 	%r9, %r21, %r32;
	or.b32  	%r33, %r3, 15;
	and.b32  	%r34, %r2, 7;
	sub.s32 	%r35, %r33, %r34;
	shl.b32 	%r36, %r35, 2;
	add.s32 	%r10, %r21, %r36;
	and.b32  	%r37, %r20, 8064;
	add.s32 	%r11, %r21, %r37;
	or.b32  	%r38, %r3, 31;
	and.b32  	%r39, %r2, 15;
	sub.s32 	%r40, %r38, %r39;
	shl.b32 	%r41, %r40, 2;
	add.s32 	%r12, %r21, %r41;
	and.b32  	%r42, %r20, 7936;
	add.s32 	%r13, %r21, %r42;
	or.b32  	%r43, %r3, 63;
	and.b32  	%r14, %r2, 31;
	sub.s32 	%r44, %r43, %r14;
	shl.b32 	%r45, %r44, 2;
	add.s32 	%r15, %r21, %r45;
	setp.ne.s32 	%p1, %r14, 0;
	or.b32  	%r46, %r20, 252;
	add.s32 	%r16, %r21, %r46;
	mul.wide.u32 	%rd10, %r1, 4;
	add.s64 	%rd2, %rd1, %rd10;
	or.b32  	%r47, %r1, %r3;
	mul.wide.u32 	%rd11, %r47, 4;
	add.s64 	%rd3, %rd9, %rd11;
	ld.global.f32 	%f1, [%rd3];
	ld.global.f32 	%f2, [%rd3+4];
	add.f32 	%f3, %f1, %f2;
	st.shared.v2.f32 	[%r4], {%f1, %f3};
	ld.shared.f32 	%f4, [%r5+4];
	ld.shared.f32 	%f5, [%r6];
	add.f32 	%f6, %f4, %f5;
	st.shared.f32 	[%r6], %f6;
	ld.shared.f32 	%f7, [%r7+12];
	ld.shared.f32 	%f8, [%r8];
	add.f32 	%f9, %f7, %f8;
	st.shared.f32 	[%r8], %f9;
	ld.shared.f32 	%f10, [%r9+28];
	ld.shared.f32 	%f11, [%r10];
	add.f32 	%f12, %f10, %f11;
	st.shared.f32 	[%r10], %f12;
	ld.shared.f32 	%f13, [%r11+60];
	ld.shared.f32 	%f14, [%r12];
	add.f32 	%f15, %f13, %f14;
	st.shared.f32 	[%r12], %f15;
	ld.shared.f32 	%f16, [%r13+124];
	ld.shared.f32 	%f17, [%r15];
	add.f32 	%f18, %f16, %f17;
	st.shared.f32 	[%r15], %f18;
	ld.shared.v2.f32 	{%f19, %f20}, [%r4];
	mul.wide.u32 	%rd12, %r3, 4;
	add.s64 	%rd4, %rd2, %rd12;
	st.global.f32 	[%rd4], %f19;
	st.global.f32 	[%rd4+4], %f20;
	shr.u32 	%r48, %r2, 3;
	add.s32 	%r49, %r21, %r48;
	add.s32 	%r17, %r49, 2048;
	@%p1 bra 	$L__BB0_2;
	ld.shared.f32 	%f21, [%r16];
	st.shared.f32 	[%r17], %f21;
$L__BB0_2:
	ld.global.f32 	%f22, [%rd3+2048];
	ld.global.f32 	%f23, [%rd3+2052];
	add.f32 	%f24, %f22, %f23;
	st.shared.v2.f32 	[%r4], {%f22, %f24};
	ld.shared.f32 	%f25, [%r5+4];
	ld.shared.f32 	%f26, [%r6];
	add.f32 	%f27, %f25, %f26;
	st.shared.f32 	[%r6], %f27;
	ld.shared.f32 	%f28, [%r7+12];
	ld.shared.f32 	%f29, [%r8];
	add.f32 	%f30, %f28, %f29;
	st.shared.f32 	[%r8], %f30;
	ld.shared.f32 	%f31, [%r9+28];
	ld.shared.f32 	%f32, [%r10];
	add.f32 	%f33, %f31, %f32;
	st.shared.f32 	[%r10], %f33;
	ld.shared.f32 	%f34, [%r11+60];
	ld.shared.f32 	%f35, [%r12];
	add.f32 	%f36, %f34, %f35;
	st.shared.f32 	[%r12], %f36;
	ld.shared.f32 	%f37, [%r13+124];
	ld.shared.f32 	%f38, [%r15];
	add.f32 	%f39, %f37, %f38;
	st.shared.f32 	[%r15], %f39;
	ld.shared.v2.f32 	{%f40, %f41}, [%r4];
	st.global.f32 	[%rd4+2048], %f40;
	st.global.f32 	[%rd4+2052], %f41;
	@%p1 bra 	$L__BB0_4;
	ld.shared.f32 	%f42, [%r16];
	st.shared.f32 	[%r17+32], %f42;
$L__BB0_4:
	ld.global.f32 	%f43, [%rd3+4096];
	ld.global.f32 	%f44, [%rd3+4100];
	add.f32 	%f45, %f43, %f44;
	st.shared.v2.f32 	[%r4], {%f43, %f45};
	ld.shared.f32 	%f46, [%r5+4];
	ld.shared.f32 	%f47, [%r6];
	add.f32 	%f48, %f46, %f47;
	st.shared.f32 	[%r6], %f48;
	ld.shared.f32 	%f49, [%r7+12];
	ld.shared.f32 	%f50, [%r8];
	add.f32 	%f51, %f49, %f50;
	st.shared.f32 	[%r8], %f51;
	ld.shared.f32 	%f52, [%r9+28];
	ld.shared.f32 	%f53, [%r10];
	add.f32 	%f54, %f52, %f53;
	st.shared.f32 	[%r10], %f54;
	ld.shared.f32 	%f55, [%r11+60];
	ld.shared.f32 	%f56, [%r12];
	add.f32 	%f57, %f55, %f56;
	st.shared.f32 	[%r12], %f57;
	ld.shared.f32 	%f58, [%r13+124];
	ld.shared.f32 	%f59, [%r15];
	add.f32 	%f60, %f58, %f59;
	st.shared.f32 	[%r15], %f60;
	ld.shared.v2.f32 	{%f61, %f62}, [%r4];
	st.global.f32 	[%rd4+4096], %f61;
	st.global.f32 	[%rd4+4100], %f62;
	@%p1 bra 	$L__BB0_6;
	ld.shared.f32 	%f63, [%r16];
	st.shared.f32 	[%r17+64], %f63;
$L__BB0_6:
	ld.global.f32 	%f64, [%rd3+6144];
	ld.global.f32 	%f65, [%rd3+6148];
	add.f32 	%f66, %f64, %f65;
	st.shared.v2.f32 	[%r4], {%f64, %f66};
	ld.shared.f32 	%f67, [%r5+4];
	ld.shared.f32 	%f68, [%r6];
	add.f32 	%f69, %f67, %f68;
	st.shared.f32 	[%r6], %f69;
	ld.shared.f32 	%f70, [%r7+12];
	ld.shared.f32 	%f71, [%r8];
	add.f32 	%f72, %f70, %f71;
	st.shared.f32 	[%r8], %f72;
	ld.shared.f32 	%f73, [%r9+28];
	ld.shared.f32 	%f74, [%r10];
	add.f32 	%f75, %f73, %f74;
	st.shared.f32 	[%r10], %f75;
	ld.shared.f32 	%f76, [%r11+60];
	ld.shared.f32 	%f77, [%r12];
	add.f32 	%f78, %f76, %f77;
	st.shared.f32 	[%r12], %f78;
	ld.shared.f32 	%f79, [%r13+124];
	ld.shared.f32 	%f80, [%r15];
	add.f32 	%f81, %f79, %f80;
	st.shared.f32 	[%r15], %f81;
	ld.shared.v2.f32 	{%f82, %f83}, [%r4];
	st.global.f32 	[%rd4+6144], %f82;
	st.global.f32 	[%rd4+6148], %f83;
	@%p1 bra 	$L__BB0_8;
	ld.shared.f32 	%f84, [%r16];
	st.shared.f32 	[%r17+96], %f84;
$L__BB0_8:
	ld.global.f32 	%f85, [%rd3+8192];
	ld.global.f32 	%f86, [%rd3+8196];
	add.f32 	%f87, %f85, %f86;
	st.shared.v2.f32 	[%r4], {%f85, %f87};
	ld.shared.f32 	%f88, [%r5+4];
	ld.shared.f32 	%f89, [%r6];
	add.f32 	%f90, %f88, %f89;
	st.shared.f32 	[%r6], %f90;
	ld.shared.f32 	%f91, [%r7+12];
	ld.shared.f32 	%f92, [%r8];
	add.f32 	%f93, %f91, %f92;
	st.shared.f32 	[%r8], %f93;
	ld.shared.f32 	%f94, [%r9+28];
	ld.shared.f32 	%f95, [%r10];
	add.f32 	%f96, %f94, %f95;
	st.shared.f32 	[%r10], %f96;
	ld.shared.f32 	%f97, [%r11+60];
	ld.shared.f32 	%f98, [%r12];
	add.f32 	%f99, %f97, %f98;
	st.shared.f32 	[%r12], %f99;
	ld.shared.f32 	%f100, [%r13+124];
	ld.shared.f32 	%f101, [%r15];
	add.f32 	%f102, %f100, %f101;
	st.shared.f32 	[%r15], %f102;
	ld.shared.v2.f32 	{%f103, %f104}, [%r4];
	st.global.f32 	[%rd4+8192], %f103;
	st.global.f32 	[%rd4+8196], %f104;
	@%p1 bra 	$L__BB0_10;
	ld.shared.f32 	%f105, [%r16];
	st.shared.f32 	[%r17+128], %f105;
$L__BB0_10:
	ld.global.f32 	%f106, [%rd3+10240];
	ld.global.f32 	%f107, [%rd3+10244];
	add.f32 	%f108, %f106, %f107;
	st.shared.v2.f32 	[%r4], {%f106, %f108};
	ld.shared.f32 	%f109, [%r5+4];
	ld.shared.f32 	%f110, [%r6];
	add.f32 	%f111, %f109, %f110;
	st.shared.f32 	[%r6], %f111;
	ld.shared.f32 	%f112, [%r7+12];
	ld.shared.f32 	%f113, [%r8];
	add.f32 	%f114, %f112, %f113;
	st.shared.f32 	[%r8], %f114;
	ld.shared.f32 	%f115, [%r9+28];
	ld.shared.f32 	%f116, [%r10];
	add.f32 	%f117, %f115, %f116;
	st.shared.f32 	[%r10], %f117;
	ld.shared.f32 	%f118, [%r11+60];
	ld.shared.f32 	%f119, [%r12];
	add.f32 	%f120, %f118, %f119;
	st.shared.f32 	[%r12], %f120;
	ld.shared.f32 	%f121, [%r13+124];
	ld.shared.f32 	%f122, [%r15];
	add.f32 	%f123, %f121, %f122;
	st.shared.f32 	[%r15], %f123;
	ld.shared.v2.f32 	{%f124, %f125}, [%r4];
	st.global.f32 	[%rd4+10240], %f124;
	st.global.f32 	[%rd4+10244], %f125;
	@%p1 bra 	$L__BB0_12;
	ld.shared.f32 	%f126, [%r16];
	st.shared.f32 	[%r17+160], %f126;
$L__BB0_12:
	ld.global.f32 	%f127, [%rd3+12288];
	ld.global.f32 	%f128, [%rd3+12292];
	add.f32 	%f129, %f127, %f128;
	st.shared.v2.f32 	[%r4], {%f127, %f129};
	ld.shared.f32 	%f130, [%r5+4];
	ld.shared.f32 	%f131, [%r6];
	add.f32 	%f132, %f130, %f131;
	st.shared.f32 	[%r6], %f132;
	ld.shared.f32 	%f133, [%r7+12];
	ld.shared.f32 	%f134, [%r8];
	add.f32 	%f135, %f133, %f134;
	st.shared.f32 	[%r8], %f135;
	ld.shared.f32 	%f136, [%r9+28];
	ld.shared.f32 	%f137, [%r10];
	add.f32 	%f138, %f136, %f137;
	st.shared.f32 	[%r10], %f138;
	ld.shared.f32 	%f139, [%r11+60];
	ld.shared.f32 	%f140, [%r12];
	add.f32 	%f141, %f139, %f140;
	st.shared.f32 	[%r12], %f141;
	ld.shared.f32 	%f142, [%r13+124];
	ld.shared.f32 	%f143, [%r15];
	add.f32 	%f144, %f142, %f143;
	st.shared.f32 	[%r15], %f144;
	ld.shared.v2.f32 	{%f145, %f146}, [%r4];
	st.global.f32 	[%rd4+12288], %f145;
	st.global.f32 	[%rd4+12292], %f146;
	@%p1 bra 	$L__BB0_14;
	ld.shared.f32 	%f147, [%r16];
	st.shared.f32 	[%r17+192], %f147;
$L__BB0_14:
	ld.global.f32 	%f148, [%rd3+14336];
	ld.global.f32 	%f149, [%rd3+14340];
	add.f32 	%f150, %f148, %f149;
	st.shared.v2.f32 	[%r4], {%f148, %f150};
	ld.shared.f32 	%f151, [%r5+4];
	ld.shared.f32 	%f152, [%r6];
	add.f32 	%f153, %f151, %f152;
	st.shared.f32 	[%r6], %f153;
	ld.shared.f32 	%f154, [%r7+12];
	ld.shared.f32 	%f155, [%r8];
	add.f32 	%f156, %f154, %f155;
	st.shared.f32 	[%r8], %f156;
	ld.shared.f32 	%f157, [%r9+28];
	ld.shared.f32 	%f158, [%r10];
	add.f32 	%f159, %f157, %f158;
	st.shared.f32 	[%r10], %f159;
	ld.shared.f32 	%f160, [%r11+60];
	ld.shared.f32 	%f161, [%r12];
	add.f32 	%f162, %f160, %f161;
	st.shared.f32 	[%r12], %f162;
	ld.shared.f32 	%f163, [%r13+124];
	ld.shared.f32 	%f164, [%r15];
	add.f32 	%f165, %f163, %f164;
	st.shared.f32 	[%r15], %f165;
	ld.shared.v2.f32 	{%f166, %f167}, [%r4];
	st.global.f32 	[%rd4+14336], %f166;
	st.global.f32 	[%rd4+14340], %f167;
	@%p1 bra 	$L__BB0_16;
	ld.shared.f32 	%f168, [%r16];
	st.shared.f32 	[%r17+224], %f168;
$L__BB0_16:
	bar.sync 	0;
	setp.gt.u32 	%p9, %r2, 31;
	@%p9 bra 	$L__BB0_18;
	ld.shared.v2.f32 	{%f169, %f170}, [%r4+2048];
	add.f32 	%f171, %f169, %f170;
	st.shared.v2.f32 	[%r4], {%f169, %f171};
	shl.b32 	%r50, %r3, 2;
	and.b32  	%r51, %r50, 240;
	add.s32 	%r53, %r21, %r51;
	ld.shared.f32 	%f172, [%r53+4];
	ld.shared.f32 	%f173, [%r6];
	add.f32 	%f174, %f172, %f173;
	st.shared.f32 	[%r6], %f174;
	and.b32  	%r54, %r50, 224;
	add.s32 	%r55, %r21, %r54;
	ld.shared.f32 	%f175, [%r55+12];
	ld.shared.f32 	%f176, [%r8];
	add.f32 	%f177, %f175, %f176;
	st.shared.f32 	[%r8], %f177;
	and.b32  	%r56, %r50, 192;
	add.s32 	%r57, %r21, %r56;
	ld.shared.f32 	%f178, [%r57+28];
	ld.shared.f32 	%f179, [%r10];
	add.f32 	%f180, %f178, %f179;
	st.shared.f32 	[%r10], %f180;
	and.b32  	%r58, %r50, 128;
	add.s32 	%r59, %r21, %r58;
	ld.shared.f32 	%f181, [%r59+60];
	ld.shared.f32 	%f182, [%r12];
	add.f32 	%f183, %f181, %f182;
	st.shared.f32 	[%r12], %f183;
	ld.shared.f32 	%f184, [s_data+124];
	shl.b32 	%r60, %r2, 2;
	sub.s32 	%r61, %r21, %r60;
	ld.shared.f32 	%f185, [%r61+252];
	add.f32 	%f186, %f184, %f185;
	st.shared.f32 	[%r61+252], %f186;
	ld.shared.v2.f32 	{%f187, %f188}, [%r4];
	st.shared.v2.f32 	[%r4+2048], {%f187, %f188};
$L__BB0_18:
	bar.sync 	0;
	add.s32 	%r18, %r1, %r2;
	setp.lt.u32 	%p10, %r2, 64;
	mul.wide.u32 	%rd13, %r18, 4;
	add.s64 	%rd5, %rd1, %rd13;
	@%p10 bra 	$L__BB0_20;
	shr.u32 	%r62, %r2, 4;
	and.b32  	%r63, %r62, 60;
	add.s32 	%r65, %r21, %r63;
	ld.shared.f32 	%f189, [%r65+2044];
	ld.global.f32 	%f190, [%rd5];
	add.f32 	%f191, %f189, %f190;
	st.global.f32 	[%rd5], %f191;
$L__BB0_20:
	setp.gt.u32 	%p11, %r2, 31;
	or.b32  	%r66, %r2, 2048;
	add.s32 	%r68, %r21, 2048;
	shr.u32 	%r69, %r66, 4;
	and.b32  	%r70, %r69, 188;
	add.s32 	%r71, %r68, %r70;
	ld.shared.f32 	%f192, [%r71+-4];
	shl.b32 	%r72, %r2, 2;
	cvt.u64.u32 	%rd14, %r72;
	add.s64 	%rd15, %rd2, %rd14;
	ld.global.f32 	%f193, [%rd15+8192];
	add.f32 	%f194, %f192, %f193;
	st.global.f32 	[%rd15+8192], %f194;
	add.s32 	%r73, %r2, 256;
	shr.u32 	%r74, %r73, 4;
	and.b32  	%r75, %r74, 124;
	add.s32 	%r76, %r68, %r75;
	ld.shared.f32 	%f195, [%r76+-4];
	ld.global.f32 	%f196, [%rd5+1024];
	add.f32 	%f197, %f195, %f196;
	st.global.f32 	[%rd5+1024], %f197;
	add.s32 	%r77, %r2, 2304;
	shr.u32 	%r78, %r77, 4;
	and.b32  	%r79, %r78, 252;
	add.s32 	%r80, %r68, %r79;
	ld.shared.f32 	%f198, [%r80+-4];
	ld.global.f32 	%f199, [%rd15+9216];
	add.f32 	%f200, %f198, %f199;
	st.global.f32 	[%rd15+9216], %f200;
	add.s32 	%r81, %r2, 512;
	shr.u32 	%r82, %r81, 4;
	and.b32  	%r83, %r82, 124;
	add.s32 	%r84, %r68, %r83;
	ld.shared.f32 	%f201, [%r84+-4];
	ld.global.f32 	%f202, [%rd5+2048];
	add.f32 	%f203, %f201, %f202;
	st.global.f32 	[%rd5+2048], %f203;
	add.s32 	%r85, %r2, 2560;
	shr.u32 	%r86, %r85, 4;
	and.b32  	%r87, %r86, 252;
	add.s32 	%r88, %r68, %r87;
	ld.shared.f32 	%f204, [%r88+-4];
	ld.global.f32 	%f205, [%rd15+10240];
	add.f32 	%f206, %f204, %f205;
	st.global.f32 	[%rd15+10240], %f206;
	add.s32 	%r89, %r2, 768;
	shr.u32 	%r90, %r89, 4;
	and.b32  	%r91, %r90, 124;
	add.s32 	%r92, %r68, %r91;
	ld.shared.f32 	%f207, [%r92+-4];
	ld.global.f32 	%f208, [%rd5+3072];
	add.f32 	%f209, %f207, %f208;
	st.global.f32 	[%rd5+3072], %f209;
	add.s32 	%r93, %r2, 2816;
	shr.u32 	%r94, %r93, 4;
	and.b32  	%r95, %r94, 252;
	add.s32 	%r96, %r68, %r95;
	ld.shared.f32 	%f210, [%r96+-4];
	ld.global.f32 	%f211, [%rd15+11264];
	add.f32 	%f212, %f210, %f211;
	st.global.f32 	[%rd15+11264], %f212;
	or.b32  	%r97, %r2, 1024;
	shr.u32 	%r98, %r97, 4;
	and.b32  	%r99, %r98, 124;
	add.s32 	%r100, %r68, %r99;
	ld.shared.f32 	%f213, [%r100+-4];
	ld.global.f32 	%f214, [%rd5+4096];
	add.f32 	%f215, %f213, %f214;
	st.global.f32 	[%rd5+4096], %f215;
	or.b32  	%r101, %r2, 3072;
	shr.u32 	%r102, %r101, 4;
	and.b32  	%r103, %r102, 252;
	add.s32 	%r104, %r68, %r103;
	ld.shared.f32 	%f216, [%r104+-4];
	ld.global.f32 	%f217, [%rd15+12288];
	add.f32 	%f218, %f216, %f217;
	st.global.f32 	[%rd15+12288], %f218;
	add.s32 	%r105, %r2, 1280;
	shr.u32 	%r106, %r105, 4;
	and.b32  	%r107, %r106, 252;
	add.s32 	%r108, %r68, %r107;
	ld.shared.f32 	%f219, [%r108+-4];
	ld.global.f32 	%f220, [%rd5+5120];
	add.f32 	%f221, %f219, %f220;
	st.global.f32 	[%rd5+5120], %f221;
	add.s32 	%r109, %r2, 3328;
	shr.u32 	%r110, %r109, 4;
	and.b32  	%r111, %r110, 508;
	add.s32 	%r112, %r68, %r111;
	ld.shared.f32 	%f222, [%r112+-4];
	add.s32 	%r113, %r18, 3328;
	mul.wide.u32 	%rd16, %r113, 4;
	add.s64 	%rd17, %rd1, %rd16;
	ld.global.f32 	%f223, [%rd17];
	add.f32 	%f224, %f222, %f223;
	st.global.f32 	[%rd17], %f224;
	add.s32 	%r114, %r2, 1536;
	shr.u32 	%r115, %r114, 4;
	and.b32  	%r116, %r115, 252;
	add.s32 	%r117, %r68, %r116;
	ld.shared.f32 	%f225, [%r117+-4];
	ld.global.f32 	%f226, [%rd5+6144];
	add.f32 	%f227, %f225, %f226;
	st.global.f32 	[%rd5+6144], %f227;
	add.s32 	%r118, %r2, 3584;
	shr.u32 	%r119, %r118, 4;
	and.b32  	%r120, %r119, 508;
	add.s32 	%r121, %r68, %r120;
	ld.shared.f32 	%f228, [%r121+-4];
	add.s32 	%r122, %r18, 3584;
	mul.wide.u32 	%rd18, %r122, 4;
	add.s64 	%rd19, %rd1, %rd18;
	ld.global.f32 	%f229, [%rd19];
	add.f32 	%f230, %f228, %f229;
	st.global.f32 	[%rd19], %f230;
	add.s32 	%r123, %r2, 1792;
	shr.u32 	%r124, %r123, 4;
	and.b32  	%r125, %r124, 252;
	add.s32 	%r126, %r68, %r125;
	ld.shared.f32 	%f231, [%r126+-4];
	ld.global.f32 	%f232, [%rd5+7168];
	add.f32 	%f233, %f231, %f232;
	st.global.f32 	[%rd5+7168], %f233;
	add.s32 	%r127, %r2, 3840;
	shr.u32 	%r128, %r127, 4;
	and.b32  	%r129, %r128, 508;
	add.s32 	%r130, %r68, %r129;
	ld.shared.f32 	%f234, [%r130+-4];
	add.s32 	%r131, %r18, 3840;
	mul.wide.u32 	%rd20, %r131, 4;
	add.s64 	%rd21, %rd1, %rd20;
	ld.global.f32 	%f235, [%rd21];
	add.f32 	%f236, %f234, %f235;
	st.global.f32 	[%rd21], %f236;
	@%p11 bra 	$L__BB0_22;
	ld.param.u64 	%rd25, [_Z6kernelPfS_S__param_2];
	sub.s32 	%r133, %r4, %r72;
	ld.shared.f32 	%f237, [%r133+2048];
	cvta.to.global.u64 	%rd22, %rd25;
	mul.wide.u32 	%rd23, %r2, 4;
	add.s64 	%rd24, %rd22, %rd23;
	st.global.f32 	[%rd24], %f237;
	ld.shared.f32 	%f238, [%r133+2176];
	st.global.f32 	[%rd24+128], %f238;
$L__BB0_22:
	ret;

}


// ===== COMPILED SASS (sm_100) =====

	.target	sm_100

	.elftype	@"ET_EXEC"


//--------------------- .note.nv.tkinfo           --------------------------
	.section	.note.nv.tkinfo,"",@"SHT_NOTE"
	.sectionflags	@"SHF_NOTE_NV_TKINFO"
	.tkinfo
        /*0018*/ 	.word	0x00000002
        /*0030*/ 	.string	""
        /*0030*/ 	.string	"ptxas"
        /*0030*/ 	.string	"Cuda compilation tools, release 13.0, V13.0.88"
        /*0030*/ 	.string	"Build cuda_13.0.r13.0/compiler.36424714_0"
        /*0030*/ 	.string	"-arch sm_100 -m 64 "



//--------------------- .note.nv.cuinfo           --------------------------
	.section	.note.nv.cuinfo,"",@"SHT_NOTE"
	.sectionflags	@"SHF_NOTE_NV_CUINFO"
        /*0018*/ 	.short	0x0002
        /*001a*/ 	.short	0x0064
        /*001c*/ 	.short	0x0082
	.zero		2


//--------------------- .nv.info                  --------------------------
	.section	.nv.info,"",@"SHT_CUDA_INFO"
	.align	4


	//----- nvinfo : EIATTR_REGCOUNT
	.align		4
        /*0000*/ 	.byte	0x04, 0x2f
        /*0002*/ 	.short	(.L_1 - .L_0)
	.align		4
.L_0:
        /*0004*/ 	.word	index@(_Z6kernelPfS_S_)
        /*0008*/ 	.word	0x00000020


	//----- nvinfo : EIATTR_FRAME_SIZE
	.align		4
.L_1:
        /*000c*/ 	.byte	0x04, 0x11
        /*000e*/ 	.short	(.L_3 - .L_2)
	.align		4
.L_2:
        /*0010*/ 	.word	index@(_Z6kernelPfS_S_)
        /*0014*/ 	.word	0x00000000


	//----- nvinfo : EIATTR_MIN_STACK_SIZE
	.align		4
.L_3:
        /*0018*/ 	.byte	0x04, 0x12
        /*001a*/ 	.short	(.L_5 - .L_4)
	.align		4
.L_4:
        /*001c*/ 	.word	index@(_Z6kernelPfS_S_)
        /*0020*/ 	.word	0x00000000
.L_5:


//--------------------- .nv.compat                --------------------------
	.section	.nv.compat,"",@"SHT_CUDA_COMPAT_INFO"
	.align	4
        /*0000*/ 	.byte	0x02, 0x09, 0x00, 0x00, 0x02, 0x02, 0x01, 0x00, 0x02, 0x05, 0x05, 0x00, 0x03, 0x07, 0x01, 0x01
        /*0010*/ 	.byte	0x02, 0x03, 0x00, 0x00, 0x02, 0x06, 0x01, 0x00, 0x04, 0x0b, 0x08, 0x00, 0x09, 0x00, 0x00, 0x00
        /*0020*/ 	.byte	0x00, 0x00, 0x00, 0x00


//--------------------- .nv.info._Z6kernelPfS_S_  --------------------------
	.section	.nv.info._Z6kernelPfS_S_,"",@"SHT_CUDA_INFO"
	.sectionflags	@""
	.align	4


	//----- nvinfo : EIATTR_CUDA_API_VERSION
	.align		4
        /*0000*/ 	.byte	0x04, 0x37
        /*0002*/ 	.short	(.L_7 - .L_6)
.L_6:
        /*0004*/ 	.word	0x00000082


	//----- nvinfo : EIATTR_KPARAM_INFO
	.align		4
.L_7:
        /*0008*/ 	.byte	0x04, 0x17
        /*000a*/ 	.short	(.L_9 - .L_8)
.L_8:
        /*000c*/ 	.word	0x00000000
        /*0010*/ 	.short	0x0002
        /*0012*/ 	.short	0x0010
        /*0014*/ 	.byte	0x00, 0xf5, 0x21, 0x00


	//----- nvinfo : EIATTR_KPARAM_INFO
	.align		4
.L_9:
        /*0018*/ 	.byte	0x04, 0x17
        /*001a*/ 	.short	(.L_11 - .L_10)
.L_10:
        /*001c*/ 	.word	0x00000000
        /*0020*/ 	.short	0x0001
        /*0022*/ 	.short	0x0008
        /*0024*/ 	.byte	0x00, 0xf5, 0x21, 0x00


	//----- nvinfo : EIATTR_KPARAM_INFO
	.align		4
.L_11:
        /*0028*/ 	.byte	0x04, 0x17
        /*002a*/ 	.short	(.L_13 - .L_12)
.L_12:
        /*002c*/ 	.word	0x00000000
        /*0030*/ 	.short	0x0000
        /*0032*/ 	.short	0x0000
        /*0034*/ 	.byte	0x00, 0xf5, 0x21, 0x00


	//----- nvinfo : EIATTR_SPARSE_MMA_MASK
	.align		4
.L_13:
        /*0038*/ 	.byte	0x03, 0x50
        /*003a*/ 	.short	0x0000


	//----- nvinfo : EIATTR_MAXREG_COUNT
	.align		4
        /*003c*/ 	.byte	0x03, 0x1b
        /*003e*/ 	.short	0x00ff


	//----- nvinfo : EIATTR_NUM_BARRIERS
	.align		4
        /*0040*/ 	.byte	0x02, 0x4c
        /*0042*/ 	.byte	0x01
	.zero		1


	//----- nvinfo : EIATTR_MERCURY_ISA_VERSION
	.align		4
        /*0044*/ 	.byte	0x03, 0x5f
        /*0046*/ 	.short	0x0101


	//----- nvinfo : EIATTR_VRC_CTA_INIT_COUNT
	.align		4
        /*0048*/ 	.byte	0x02, 0x4a
	.zero		1
	.zero		1


	//----- nvinfo : EIATTR_EXIT_INSTR_OFFSETS
	.align		4
        /*004c*/ 	.byte	0x04, 0x1c
        /*004e*/ 	.short	(.L_15 - .L_14)


	//   ....[0]....
.L_14:
        /*0050*/ 	.word	0x00001b60


	//   ....[1]....
        /*0054*/ 	.word	0x00001be0


	//----- nvinfo : EIATTR_CRS_STACK_SIZE
	.align		4
.L_15:
        /*0058*/ 	.byte	0x04, 0x1e
        /*005a*/ 	.short	(.L_17 - .L_16)
.L_16:
        /*005c*/ 	.word	0x00000000


	//----- nvinfo : EIATTR_CBANK_PARAM_SIZE
	.align		4
.L_17:
        /*0060*/ 	.byte	0x03, 0x19
        /*0062*/ 	.short	0x0018


	//----- nvinfo : EIATTR_PARAM_CBANK
	.align		4
        /*0064*/ 	.byte	0x04, 0x0a
        /*0066*/ 	.short	(.L_19 - .L_18)
	.align		4
.L_18:
        /*0068*/ 	.word	index@(.nv.constant0._Z6kernelPfS_S_)
        /*006c*/ 	.short	0x0380
        /*006e*/ 	.short	0x0018


	//----- nvinfo : EIATTR_SW_WAR
	.align		4
.L_19:
        /*0070*/ 	.byte	0x04, 0x36
        /*0072*/ 	.short	(.L_21 - .L_20)
.L_20:
        /*0074*/ 	.word	0x00000008
.L_21:


//--------------------- .nv.callgraph             --------------------------
	.section	.nv.callgraph,"",@"SHT_CUDA_CALLGRAPH"
	.align	4
	.sectionentsize	8
	.align		4
        /*0000*/ 	.word	0x00000000
	.align		4
        /*0004*/ 	.word	0xffffffff
	.align		4
        /*0008*/ 	.word	0x00000000
	.align		4
        /*000c*/ 	.word	0xfffffffe
	.align		4
        /*0010*/ 	.word	0x00000000
	.align		4
        /*0014*/ 	.word	0xfffffffd
	.align		4
        /*0018*/ 	.word	0x00000000
	.align		4
        /*001c*/ 	.word	0xfffffffc


//--------------------- .text._Z6kernelPfS_S_     --------------------------
	.section	.text._Z6kernelPfS_S_,"ax",@progbits
	.align	128
        .global         _Z6kernelPfS_S_
        .type           _Z6kernelPfS_S_,@function
        .size           _Z6kernelPfS_S_,(.L_x_3 - _Z6kernelPfS_S_)
        .other          _Z6kernelPfS_S_,@"STO_CUDA_ENTRY STV_DEFAULT"
_Z6kernelPfS_S_:
.text._Z6kernelPfS_S_:
[----:B------:R-:W-:Y:S01]  /*0000*/  LDC R1, c[0x0][0x37c] ;  /* 0x0000df00ff017b82 */ /* 0x000fe20000000800 */
[----:B------:R-:W0:Y:S07]  /*0010*/  S2R R19, SR_CTAID.X ;  /* 0x0000000000137919 */ /* 0x000e2e0000002500 */
[----:B------:R-:W1:Y:S01]  /*0020*/  LDC.64 R26, c[0x0][0x380] ;  /* 0x0000e000ff1a7b82 */ /* 0x000e620000000a00 */
[----:B------:R-:W2:Y:S01]  /*0030*/  LDCU.64 UR6, c[0x0][0x358] ;  /* 0x00006b00ff0677ac */ /* 0x000ea20008000a00 */
[----:B------:R-:W3:Y:S06]  /*0040*/  S2R R0, SR_TID.X ;  /* 0x0000000000007919 */ /* 0x000eec0000002100 */
[----:B------:R-:W4:Y:S01]  /*0050*/  S2UR UR5, SR_CgaCtaId ;  /* 0x00000000000579c3 */ /* 0x000f220000008800 */
[----:B------:R-:W-:-:S07]  /*0060*/  UMOV UR4, 0x400 ;  /* 0x0000040000047882 */ /* 0x000fce0000000000 */
[----:B------:R-:W5:Y:S01]  /*0070*/  LDC.64 R20, c[0x0][0x388] ;  /* 0x0000e200ff147b82 */ /* 0x000f620000000a00 */
[----:B0-----:R-:W-:Y:S02]  /*0080*/  SHF.L.U32 R19, R19, 0xc, RZ ;  /* 0x0000000c13137819 */ /* 0x001fe400000006ff */
[----:B---3--:R-:W-:-:S04]  /*0090*/  SHF.L.U32 R22, R0, 0x1, RZ ;  /* 0x0000000100167819 */ /* 0x008fc800000006ff */
[----:B------:R-:W-:-:S05]  /*00a0*/  LOP3.LUT R3, R19, R22, RZ, 0xfc, !PT ;  /* 0x0000001613037212 */ /* 0x000fca00078efcff */
[----:B-1----:R-:W-:-:S05]  /*00b0*/  IMAD.WIDE.U32 R26, R3, 0x4, R26 ;  /* 0x00000004031a7825 */ /* 0x002fca00078e001a */
[----:B--2---:R-:W2:Y:S04]  /*00c0*/  LDG.E R7, desc[UR6][R26.64+0x4] ;  /* 0x000004061a077981 */ /* 0x004ea8000c1e1900 */
[----:B------:R-:W2:Y:S01]  /*00d0*/  LDG.E R6, desc[UR6][R26.64] ;  /* 0x000000061a067981 */ /* 0x000ea2000c1e1900 */
[----:B------:R-:W-:Y:S01]  /*00e0*/  LOP3.LUT R3, R0, 0x1, RZ, 0xc0, !PT ;  /* 0x0000000100037812 */ /* 0x000fe200078ec0ff */
[----:B----4-:R-:W-:Y:S01]  /*00f0*/  ULEA UR4, UR5, UR4, 0x18 ;  /* 0x0000000405047291 */ /* 0x010fe2000f8ec0ff */
[----:B------:R-:W-:Y:S01]  /*0100*/  LOP3.LUT R2, R22, 0x3, RZ, 0xfc, !PT ;  /* 0x0000000316027812 */ /* 0x000fe200078efcff */
[C---:B------:R-:W-:Y:S01]  /*0110*/  IMAD.SHL.U32 R18, R0.reuse, 0x8, RZ ;  /* 0x0000000800127824 */ /* 0x040fe200078e00ff */
[----:B------:R-:W-:Y:S01]  /*0120*/  LOP3.LUT R4, R0, 0x3, RZ, 0xc0, !PT ;  /* 0x0000000300047812 */ /* 0x000fe200078ec0ff */
[----:B-----5:R-:W-:Y:S01]  /*0130*/  IMAD.WIDE.U32 R24, R19, 0x4, R20 ;  /* 0x0000000413187825 */ /* 0x020fe200078e0014 */
[----:B------:R-:W-:-:S02]  /*0140*/  IADD3 R2, PT, PT, R2, -R3, RZ ;  /* 0x8000000302027210 */ /* 0x000fc40007ffe0ff */
[----:B------:R-:W-:Y:S02]  /*0150*/  LOP3.LUT R13, R18, 0x1ff0, RZ, 0xc0, !PT ;  /* 0x00001ff0120d7812 */ /* 0x000fe400078ec0ff */
[----:B------:R-:W-:Y:S02]  /*0160*/  LEA R2, R2, UR4, 0x2 ;  /* 0x0000000402027c11 */ /* 0x000fe4000f8e10ff */
[----:B------:R-:W-:Y:S02]  /*0170*/  LOP3.LUT R3, R22, 0x7, RZ, 0xfc, !PT ;  /* 0x0000000716037812 */ /* 0x000fe400078efcff */
[----:B------:R-:W-:Y:S02]  /*0180*/  LOP3.LUT R12, R18, 0x1fe0, RZ, 0xc0, !PT ;  /* 0x00001fe0120c7812 */ /* 0x000fe400078ec0ff */
[----:B------:R-:W-:Y:S02]  /*0190*/  IADD3 R3, PT, PT, R3, -R4, RZ ;  /* 0x8000000403037210 */ /* 0x000fe40007ffe0ff */
[----:B------:R-:W-:-:S02]  /*01a0*/  LOP3.LUT R4, R22, 0xf, RZ, 0xfc, !PT ;  /* 0x0000000f16047812 */ /* 0x000fc400078efcff */
[----:B------:R-:W-:Y:S02]  /*01b0*/  LEA R3, R3, UR4, 0x2 ;  /* 0x0000000403037c11 */ /* 0x000fe4000f8e10ff */
[----:B------:R-:W-:Y:S01]  /*01c0*/  LOP3.LUT R11, R18, 0x1fc0, RZ, 0xc0, !PT ;  /* 0x00001fc0120b7812 */ /* 0x000fe200078ec0ff */
[----:B--2---:R-:W-:-:S05]  /*01d0*/  FADD R7, R6, R7 ;  /* 0x0000000706077221 */ /* 0x004fca0000000000 */
[----:B------:R0:W-:Y:S04]  /*01e0*/  STS.64 [R18+UR4], R6 ;  /* 0x0000000612007988 */ /* 0x0001e80008000a04 */
[----:B------:R-:W-:Y:S04]  /*01f0*/  LDS R5, [R13+UR4+0x4] ;  /* 0x000004040d057984 */ /* 0x000fe80008000800 */
[----:B------:R-:W1:Y:S01]  /*0200*/  LDS R8, [R2] ;  /* 0x0000000002087984 */ /* 0x000e620000000800 */
[C---:B0-----:R-:W-:Y:S01]  /*0210*/  LOP3.LUT R6, R0.reuse, 0xf, RZ, 0xc0, !PT ;  /* 0x0000000f00067812 */ /* 0x041fe200078ec0ff */
[----:B-1----:R-:W-:Y:S01]  /*0220*/  FADD R9, R5, R8 ;  /* 0x0000000805097221 */ /* 0x002fe20000000000 */
[----:B------:R-:W-:-:S04]  /*0230*/  LOP3.LUT R5, R0, 0x7, RZ, 0xc0, !PT ;  /* 0x0000000700057812 */ /* 0x000fc800078ec0ff */
[----:B------:R-:W-:Y:S01]  /*0240*/  STS [R2], R9 ;  /* 0x0000000902007388 */ /* 0x000fe20000000800 */
[----:B------:R-:W-:Y:S01]  /*0250*/  IMAD.IADD R4, R4, 0x1, -R5 ;  /* 0x0000000104047824 */ /* 0x000fe200078e0a05 */
[----:B------:R-:W-:Y:S02]  /*0260*/  LOP3.LUT R5, R22, 0x1f, RZ, 0xfc, !PT ;  /* 0x0000001f16057812 */ /* 0x000fe400078efcff */
[----:B------:R-:W-:Y:S02]  /*0270*/  LDS R8, [R12+UR4+0xc] ;  /* 0x00000c040c087984 */ /* 0x000fe40008000800 */
[----:B------:R-:W-:Y:S02]  /*0280*/  LEA R4, R4, UR4, 0x2 ;  /* 0x0000000404047c11 */ /* 0x000fe4000f8e10ff */
[----:B------:R-:W0:Y:S01]  /*0290*/  LDS R7, [R3] ;  /* 0x0000000003077984 */ /* 0x000e220000000800 */
[----:B------:R-:W-:Y:S02]  /*02a0*/  IADD3 R5, PT, PT, R5, -R6, RZ ;  /* 0x8000000605057210 */ /* 0x000fe40007ffe0ff */
[C---:B------:R-:W-:Y:S01]  /*02b0*/  LOP3.LUT R6, R22.reuse, 0x3f, RZ, 0xfc, !PT ;  /* 0x0000003f16067812 */ /* 0x040fe200078efcff */
[----:B------:R-:W-:Y:S01]  /*02c0*/  IMAD.WIDE.U32 R22, R22, 0x4, R24 ;  /* 0x0000000416167825 */ /* 0x000fe200078e0018 */
[----:B------:R-:W-:-:S03]  /*02d0*/  LEA R5, R5, UR4, 0x2 ;  /* 0x0000000405057c11 */ /* 0x000fc6000f8e10ff */
[----:B0-----:R-:W-:-:S05]  /*02e0*/  FADD R8, R8, R7 ;  /* 0x0000000708087221 */ /* 0x001fca0000000000 */
[----:B------:R-:W-:Y:S04]  /*02f0*/  STS [R3], R8 ;  /* 0x0000000803007388 */ /* 0x000fe80000000800 */
[----:B------:R-:W-:Y:S04]  /*0300*/  LDS R7, [R11+UR4+0x1c] ;  /* 0x00001c040b077984 */ /* 0x000fe80008000800 */
[----:B------:R-:W0:Y:S02]  /*0310*/  LDS R10, [R4] ;  /* 0x00000000040a7984 */ /* 0x000e240000000800 */
[----:B0-----:R-:W-:Y:S01]  /*0320*/  FADD R15, R7, R10 ;  /* 0x0000000a070f7221 */ /* 0x001fe20000000000 */
[----:B------:R-:W-:-:S02]  /*0330*/  LOP3.LUT R10, R18, 0x1f80, RZ, 0xc0, !PT ;  /* 0x00001f80120a7812 */ /* 0x000fc400078ec0ff */
[----:B------:R-:W-:Y:S02]  /*0340*/  LOP3.LUT P2, R7, R0, 0x1f, RZ, 0xc0, !PT ;  /* 0x0000001f00077812 */ /* 0x000fe4000784c0ff */
[----:B------:R-:W-:Y:S02]  /*0350*/  STS [R4], R15 ;  /* 0x0000000f04007388 */ /* 0x000fe40000000800 */
[----:B------:R-:W-:Y:S02]  /*0360*/  IADD3 R6, PT, PT, R6, -R7, RZ ;  /* 0x8000000706067210 */ /* 0x000fe40007ffe0ff */
[----:B------:R-:W-:Y:S04]  /*0370*/  LDS R9, [R10+UR4+0x3c] ;  /* 0x00003c040a097984 */ /* 0x000fe80008000800 */
[----:B------:R-:W0:Y:S02]  /*0380*/  LDS R8, [R5] ;  /* 0x0000000005087984 */ /* 0x000e240000000800 */
[----:B0-----:R-:W-:Y:S01]  /*0390*/  FADD R14, R9, R8 ;  /* 0x00000008090e7221 */ /* 0x001fe20000000000 */
[----:B------:R-:W-:-:S02]  /*03a0*/  LEA R8, R6, UR4, 0x2 ;  /* 0x0000000406087c11 */ /* 0x000fc4000f8e10ff */
[----:B------:R-:W-:Y:S02]  /*03b0*/  LOP3.LUT R9, R18, 0x1f00, RZ, 0xc0, !PT ;  /* 0x00001f0012097812 */ /* 0x000fe400078ec0ff */
[----:B------:R-:W-:Y:S04]  /*03c0*/  STS [R5], R14 ;  /* 0x0000000e05007388 */ /* 0x000fe80000000800 */
[----:B------:R-:W-:Y:S04]  /*03d0*/  LDS R7, [R8] ;  /* 0x0000000008077984 */ /* 0x000fe80000000800 */
[----:B------:R-:W0:Y:S02]  /*03e0*/  LDS R6, [R9+UR4+0x7c] ;  /* 0x00007c0409067984 */ /* 0x000e240008000800 */
[----:B0-----:R-:W-:-:S05]  /*03f0*/  FADD R7, R6, R7 ;  /* 0x0000000706077221 */ /* 0x001fca0000000000 */
[----:B------:R-:W-:Y:S04]  /*0400*/  STS [R8], R7 ;  /* 0x0000000708007388 */ /* 0x000fe80000000800 */
[----:B------:R-:W0:Y:S04]  /*0410*/  LDS.64 R16, [R18+UR4] ;  /* 0x0000000412107984 */ /* 0x000e280008000a00 */
[----:B0-----:R-:W-:Y:S04]  /*0420*/  STG.E desc[UR6][R22.64], R16 ;  /* 0x0000001016007986 */ /* 0x001fe8000c101906 */
[----:B------:R-:W-:Y:S04]  /*0430*/  STG.E desc[UR6][R22.64+0x4], R17 ;  /* 0x0000041116007986 */ /* 0x000fe8000c101906 */
[----:B------:R-:W2:Y:S04]  /*0440*/  LDG.E R15, desc[UR6][R26.64+0x804] ;  /* 0x000804061a0f7981 */ /* 0x000ea8000c1e1900 */
[----:B------:R-:W2:Y:S01]  /*0450*/  LDG.E R14, desc[UR6][R26.64+0x800] ;  /* 0x000800061a0e7981 */ /* 0x000ea2000c1e1900 */
[----:B------:R-:W-:-:S02]  /*0460*/  LOP3.LUT R6, R18, 0xfc, RZ, 0xfc, !PT ;  /* 0x000000fc12067812 */ /* 0x000fc400078efcff */
[----:B------:R-:W-:-:S03]  /*0470*/  LEA.HI R7, R0, UR4, RZ, 0x1d ;  /* 0x0000000400077c11 */ /* 0x000fc6000f8fe8ff */
[----:B------:R-:W0:Y:S04]  /*0480*/  @!P2 LDS R28, [R6+UR4] ;  /* 0x00000004061ca984 */ /* 0x000e280008000800 */
[----:B0-----:R-:W-:Y:S01]  /*0490*/  @!P2 STS [R7+0x800], R28 ;  /* 0x0008001c0700a388 */ /* 0x001fe20000000800 */
[----:B--2---:R-:W-:-:S05]  /*04a0*/  FADD R15, R14, R15 ;  /* 0x0000000f0e0f7221 */ /* 0x004fca0000000000 */
[----:B------:R-:W-:Y:S04]  /*04b0*/  STS.64 [R18+UR4], R14 ;  /* 0x0000000e12007988 */ /* 0x000fe80008000a04 */
[----:B------:R-:W-:Y:S04]  /*04c0*/  LDS R29, [R13+UR4+0x4] ;  /* 0x000004040d1d7984 */ /* 0x000fe80008000800 */
[----:B------:R-:W0:Y:S02]  /*04d0*/  LDS R16, [R2] ;  /* 0x0000000002107984 */ /* 0x000e240000000800 */
[----:B0-----:R-:W-:-:S05]  /*04e0*/  FADD R29, R29, R16 ;  /* 0x000000101d1d7221 */ /* 0x001fca0000000000 */
[----:B------:R-:W-:Y:S04]  /*04f0*/  STS [R2], R29 ;  /* 0x0000001d02007388 */ /* 0x000fe80000000800 */
        /* <DEDUP_REMOVED lines=16> */
[----:B------:R-:W0:Y:S04]  /*0600*/  LDS.64 R14, [R18+UR4] ;  /* 0x00000004120e7984 */ /* 0x000e280008000a00 */
[----:B0-----:R-:W-:Y:S04]  /*0610*/  STG.E desc[UR6][R22.64+0x800], R14 ;  /* 0x0008000e16007986 */ /* 0x001fe8000c101906 */
[----:B------:R-:W-:Y:S04]  /*0620*/  STG.E desc[UR6][R22.64+0x804], R15 ;  /* 0x0008040f16007986 */ /* 0x000fe8000c101906 */
[----:B------:R-:W2:Y:S04]  /*0630*/  LDG.E R17, desc[UR6][R26.64+0x1004] ;  /* 0x001004061a117981 */ /* 0x000ea8000c1e1900 */
[----:B------:R-:W2:Y:S04]  /*0640*/  LDG.E R16, desc[UR6][R26.64+0x1000] ;  /* 0x001000061a107981 */ /* 0x000ea8000c1e1900 */
        /* <DEDUP_REMOVED lines=144> */
[----:B------:R-:W2:Y:S01]  /*0f50*/  LDG.E R16, desc[UR6][R26.64+0x3800] ;  /* 0x003800061a107981 */ /* 0x000ea2000c1e1900 */
[C---:B------:R-:W-:Y:S01]  /*0f60*/  ISETP.GT.U32.AND P0, PT, R0.reuse, 0x1f, PT ;  /* 0x0000001f0000780c */ /* 0x040fe20003f04070 */
[----:B------:R-:W-:Y:S01]  /*0f70*/  IMAD.IADD R19, R19, 0x1, R0 ;  /* 0x0000000113137824 */ /* 0x000fe200078e0200 */
[----:B------:R-:W-:Y:S01]  /*0f80*/  BSSY.RECONVERGENT B0, `(.L_x_0) ;  /* 0x0000043000007945 */ /* 0x000fe20003800200 */
[----:B------:R-:W0:Y:S01]  /*0f90*/  @!P2 LDS R14, [R6+UR4] ;  /* 0x00000004060ea984 */ /* 0x000e220008000800 */
[----:B------:R-:W-:-:S03]  /*0fa0*/  ISETP.GE.U32.AND P1, PT, R0, 0x40, PT ;  /* 0x000000400000780c */ /* 0x000fc60003f26070 */
        /* <DEDUP_REMOVED lines=17> */
[----:B0-----:R-:W-:Y:S01]  /*10c0*/  FADD R14, R10, R13 ;  /* 0x0000000d0a0e7221 */ /* 0x001fe20000000000 */
[----:B------:R-:W-:-:S04]  /*10d0*/  IMAD.WIDE.U32 R10, R19, 0x4, R20 ;  /* 0x00000004130a7825 */ /* 0x000fc800078e0014 */
[----:B------:R-:W-:Y:S04]  /*10e0*/  STS [R5], R14 ;  /* 0x0000000e05007388 */ /* 0x000fe80000000800 */
[----:B------:R-:W-:Y:S04]  /*10f0*/  LDS R9, [R9+UR4+0x7c] ;  /* 0x00007c0409097984 */ /* 0x000fe80008000800 */
[----:B------:R-:W0:Y:S02]  /*1100*/  LDS R12, [R8] ;  /* 0x00000000080c7984 */ /* 0x000e240000000800 */
[----:B0-----:R-:W-:-:S05]  /*1110*/  FADD R17, R9, R12 ;  /* 0x0000000c09117221 */ /* 0x001fca0000000000 */
[----:B------:R-:W-:Y:S04]  /*1120*/  STS [R8], R17 ;  /* 0x0000001108007388 */ /* 0x000fe80000000800 */
[----:B------:R-:W0:Y:S04]  /*1130*/  LDS.64 R12, [R18+UR4] ;  /* 0x00000004120c7984 */ /* 0x000e280008000a00 */
[----:B------:R-:W1:Y:S04]  /*1140*/  @!P2 LDS R6, [R6+UR4] ;  /* 0x000000040606a984 */ /* 0x000e680008000800 */
[----:B0-----:R0:W-:Y:S04]  /*1150*/  STG.E desc[UR6][R22.64+0x3800], R12 ;  /* 0x0038000c16007986 */ /* 0x0011e8000c101906 */
[----:B------:R0:W-:Y:S04]  /*1160*/  STG.E desc[UR6][R22.64+0x3804], R13 ;  /* 0x0038040d16007986 */ /* 0x0001e8000c101906 */
[----:B-1----:R0:W-:Y:S01]  /*1170*/  @!P2 STS [R7+0x8e0], R6 ;  /* 0x0008e0060700a388 */ /* 0x0021e20000000800 */
[----:B------:R-:W-:Y:S06]  /*1180*/  BAR.SYNC.DEFER_BLOCKING 0x0 ;  /* 0x0000000000007b1d */ /* 0x000fec0000010000 */
[----:B------:R-:W-:Y:S05]  /*1190*/  @P0 BRA `(.L_x_1) ;  /* 0x0000000000840947 */ /* 0x000fea0003800000 */
[----:B------:R-:W1:Y:S01]  /*11a0*/  LDS.64 R8, [R18+UR4+0x800] ;  /* 0x0008000412087984 */ /* 0x000e620008000a00 */
[----:B0-----:R-:W-:-:S04]  /*11b0*/  SHF.L.U32 R6, R0, 0x3, RZ ;  /* 0x0000000300067819 */ /* 0x001fc800000006ff */
[----:B------:R-:W-:Y:S01]  /*11c0*/  LOP3.LUT R7, R6, 0xf0, RZ, 0xc0, !PT ;  /* 0x000000f006077812 */ /* 0x000fe200078ec0ff */
[----:B-1----:R-:W-:Y:S01]  /*11d0*/  FADD R15, R8, R9 ;  /* 0x00000009080f7221 */ /* 0x002fe20000000000 */
[----:B------:R-:W-:-:S05]  /*11e0*/  MOV R14, R8 ;  /* 0x00000008000e7202 */ /* 0x000fca0000000f00 */
[----:B------:R0:W-:Y:S04]  /*11f0*/  STS.64 [R18+UR4], R14 ;  /* 0x0000000e12007988 */ /* 0x0001e80008000a04 */
[----:B------:R-:W-:Y:S04]  /*1200*/  LDS R7, [R7+UR4+0x4] ;  /* 0x0000040407077984 */ /* 0x000fe80008000800 */
[----:B------:R-:W1:Y:S01]  /*1210*/  LDS R8, [R2] ;  /* 0x0000000002087984 */ /* 0x000e620000000800 */
[----:B0-----:R-:W-:Y:S02]  /*1220*/  IMAD.U32 R15, RZ, RZ, UR4 ;  /* 0x00000004ff0f7e24 */ /* 0x001fe4000f8e00ff */
[----:B-1----:R-:W-:Y:S01]  /*1230*/  FADD R9, R7, R8 ;  /* 0x0000000807097221 */ /* 0x002fe20000000000 */
[----:B------:R-:W-:-:S04]  /*1240*/  LOP3.LUT R8, R6, 0xe0, RZ, 0xc0, !PT ;  /* 0x000000e006087812 */ /* 0x000fc800078ec0ff */
[----:B------:R-:W-:Y:S04]  /*1250*/  STS [R2], R9 ;  /* 0x0000000902007388 */ /* 0x000fe80000000800 */
[----:B------:R-:W-:Y:S04]  /*1260*/  LDS R8, [R8+UR4+0xc] ;  /* 0x00000c0408087984 */ /* 0x000fe80008000800 */
[----:B------:R-:W0:Y:S02]  /*1270*/  LDS R13, [R3] ;  /* 0x00000000030d7984 */ /* 0x000e240000000800 */
[----:B0-----:R-:W-:Y:S01]  /*1280*/  FADD R12, R8, R13 ;  /* 0x0000000d080c7221 */ /* 0x001fe20000000000 */
[----:B------:R-:W-:Y:S01]  /*1290*/  LOP3.LUT R13, R6, 0xc0, RZ, 0xc0, !PT ;  /* 0x000000c0060d7812 */ /* 0x000fe200078ec0ff */
[----:B------:R-:W-:Y:S01]  /*12a0*/  IMAD R8, R0, -0x4, R15 ;  /* 0xfffffffc00087824 */ /* 0x000fe200078e020f */
[----:B------:R-:W-:-:S02]  /*12b0*/  LOP3.LUT R6, R6, 0x80, RZ, 0xc0, !PT ;  /* 0x0000008006067812 */ /* 0x000fc400078ec0ff */
        /* <DEDUP_REMOVED lines=9> */
[----:B------:R-:W-:Y:S04]  /*1350*/  LDS R3, [UR4+0x7c] ;  /* 0x00007c04ff037984 */ /* 0x000fe80008000800 */
[----:B------:R-:W0:Y:S02]  /*1360*/  LDS R12, [R8+0xfc] ;  /* 0x0000fc00080c7984 */ /* 0x000e240000000800 */
[----:B0-----:R-:W-:-:S05]  /*1370*/  FADD R3, R3, R12 ;  /* 0x0000000c03037221 */ /* 0x001fca0000000000 */
[----:B------:R-:W-:Y:S04]  /*1380*/  STS [R8+0xfc], R3 ;  /* 0x0000fc0308007388 */ /* 0x000fe80000000800 */
[----:B------:R-:W0:Y:S04]  /*1390*/  LDS.64 R12, [R18+UR4] ;  /* 0x00000004120c7984 */ /* 0x000e280008000a00 */
[----:B0-----:R1:W-:Y:S02]  /*13a0*/  STS.64 [R18+UR4+0x800], R12 ;  /* 0x0008000c12007988 */ /* 0x0013e40008000a04 */
.L_x_1:
[----:B------:R-:W-:Y:S05]  /*13b0*/  BSYNC.RECONVERGENT B0 ;  /* 0x0000000000007941 */ /* 0x000fea0003800200 */
.L_x_0:
[----:B------:R-:W-:Y:S06]  /*13c0*/  BAR.SYNC.DEFER_BLOCKING 0x0 ;  /* 0x0000000000007b1d */ /* 0x000fec0000010000 */
[----:B0-----:R-:W2:Y:S01]  /*13d0*/  @P1 LDG.E R7, desc[UR6][R10.64] ;  /* 0x000000060a071981 */ /* 0x001ea2000c1e1900 */
[----:B------:R-:W-:Y:S02]  /*13e0*/  @P1 SHF.R.U32.HI R2, RZ, 0x4, R0 ;  /* 0x00000004ff021819 */ /* 0x000fe40000011600 */
[----:B------:R-:W-:Y:S02]  /*13f0*/  SHF.L.U32 R5, R0, 0x2, RZ ;  /* 0x0000000200057819 */ /* 0x000fe400000006ff */
[----:B------:R-:W-:-:S02]  /*1400*/  @P1 LOP3.LUT R4, R2, 0x3c, RZ, 0xc0, !PT ;  /* 0x0000003c02041812 */ /* 0x000fc400078ec0ff */
[----:B------:R-:W-:-:S04]  /*1410*/  IADD3 R2, P2, PT, R24, R5, RZ ;  /* 0x0000000518027210 */ /* 0x000fc80007f5e0ff */
[----:B------:R-:W2:Y:S01]  /*1420*/  @P1 LDS R4, [R4+UR4+0x7fc] ;  /* 0x0007fc0404041984 */ /* 0x000ea20008000800 */
[----:B------:R-:W-:Y:S02]  /*1430*/  IADD3.X R3, PT, PT, RZ, R25, RZ, P2, !PT ;  /* 0x00000019ff037210 */ /* 0x000fe400017fe4ff */
[----:B------:R-:W-:-:S04]  /*1440*/  LOP3.LUT R6, R0, 0x800, RZ, 0xfc, !PT ;  /* 0x0000080000067812 */ /* 0x000fc800078efcff */
[----:B------:R-:W-:-:S04]  /*1450*/  SHF.R.U32.HI R6, RZ, 0x4, R6 ;  /* 0x00000004ff067819 */ /* 0x000fc80000011606 */
[----:B------:R-:W-:-:S06]  /*1460*/  LOP3.LUT R6, R6, 0xbc, RZ, 0xc0, !PT ;  /* 0x000000bc06067812 */ /* 0x000fcc00078ec0ff */
[----:B------:R-:W0:Y:S01]  /*1470*/  LDS R6, [R6+UR4+0x7fc] ;  /* 0x0007fc0406067984 */ /* 0x000e220008000800 */
[----:B--2---:R-:W-:-:S05]  /*1480*/  @P1 FADD R7, R4, R7 ;  /* 0x0000000704071221 */ /* 0x004fca0000000000 */
[----:B------:R-:W-:Y:S04]  /*1490*/  @P1 STG.E desc[UR6][R10.64], R7 ;  /* 0x000000070a001986 */ /* 0x000fe8000c101906 */
[----:B------:R-:W0:Y:S01]  /*14a0*/  LDG.E R9, desc[UR6][R2.64+0x2000] ;  /* 0x0020000602097981 */ /* 0x000e22000c1e1900 */
[----:B------:R-:W-:-:S04]  /*14b0*/  IADD3 R4, PT, PT, R0, 0x100, RZ ;  /* 0x0000010000047810 */ /* 0x000fc80007ffe0ff */
[----:B------:R-:W-:-:S04]  /*14c0*/  SHF.R.U32.HI R4, RZ, 0x4, R4 ;  /* 0x00000004ff047819 */ /* 0x000fc80000011604 */
[----:B------:R-:W-:-:S06]  /*14d0*/  LOP3.LUT R4, R4, 0x7c, RZ, 0xc0, !PT ;  /* 0x0000007c04047812 */ /* 0x000fcc00078ec0ff */
[----:B------:R-:W2:Y:S01]  /*14e0*/  LDS R4, [R4+UR4+0x7fc] ;  /* 0x0007fc0404047984 */ /* 0x000ea20008000800 */
[----:B0-----:R-:W-:-:S05]  /*14f0*/  FADD R9, R6, R9 ;  /* 0x0000000906097221 */ /* 0x001fca0000000000 */
[----:B------:R-:W-:Y:S04]  /*1500*/  STG.E desc[UR6][R2.64+0x2000], R9 ;  /* 0x0020000902007986 */ /* 0x000fe8000c101906 */
[----:B-1----:R-:W2:Y:S01]  /*1510*/  LDG.E R13, desc[UR6][R10.64+0x400] ;  /* 0x000400060a0d7981 */ /* 0x002ea2000c1e1900 */
[----:B------:R-:W-:-:S05]  /*1520*/  VIADD R6, R0, 0x900 ;  /* 0x0000090000067836 */ /* 0x000fca0000000000 */
[----:B------:R-:W-:-:S04]  /*1530*/  SHF.R.U32.HI R6, RZ, 0x4, R6 ;  /* 0x00000004ff067819 */ /* 0x000fc80000011606 */
[----:B------:R-:W-:-:S06]  /*1540*/  LOP3.LUT R6, R6, 0xfc, RZ, 0xc0, !PT ;  /* 0x000000fc06067812 */ /* 0x000fcc00078ec0ff */
[----:B------:R-:W0:Y:S01]  /*1550*/  LDS R6, [R6+UR4+0x7fc] ;  /* 0x0007fc0406067984 */ /* 0x000e220008000800 */
[----:B--2---:R-:W-:-:S05]  /*1560*/  FADD R13, R4, R13 ;  /* 0x0000000d040d7221 */ /* 0x004fca0000000000 */
[----:B------:R-:W-:Y:S04]  /*1570*/  STG.E desc[UR6][R10.64+0x400], R13 ;  /* 0x0004000d0a007986 */ /* 0x000fe8000c101906 */
[----:B------:R-:W0:Y:S01]  /*1580*/  LDG.E R7, desc[UR6][R2.64+0x2400] ;  /* 0x0024000602077981 */ /* 0x000e22000c1e1900 */
[----:B------:R-:W-:-:S04]  /*1590*/  IADD3 R4, PT, PT, R0, 0x200, RZ ;  /* 0x0000020000047810 */ /* 0x000fc80007ffe0ff */
[----:B------:R-:W-:-:S04]  /*15a0*/  SHF.R.U32.HI R4, RZ, 0x4, R4 ;  /* 0x00000004ff047819 */ /* 0x000fc80000011604 */
[----:B------:R-:W-:-:S06]  /*15b0*/  LOP3.LUT R4, R4, 0x7c, RZ, 0xc0, !PT ;  /* 0x0000007c04047812 */ /* 0x000fcc00078ec0ff */
[----:B------:R-:W1:Y:S01]  /*15c0*/  LDS R4, [R4+UR4+0x7fc] ;  /* 0x0007fc0404047984 */ /* 0x000e620008000800 */
[----:B0-----:R-:W-:-:S05]  /*15d0*/  FADD R7, R6, R7 ;  /* 0x0000000706077221 */ /* 0x001fca0000000000 */
[----:B------:R-:W-:Y:S04]  /*15e0*/  STG.E desc[UR6][R2.64+0x2400], R7 ;  /* 0x0024000702007986 */ /* 0x000fe8000c101906 */
[----:B------:R-:W1:Y:S01]  /*15f0*/  LDG.E R9, desc[UR6][R10.64+0x800] ;  /* 0x000800060a097981 */ /* 0x000e62000c1e1900 */
[----:B------:R-:W-:-:S04]  /*1600*/  IADD3 R6, PT, PT, R0, 0xa00, RZ ;  /* 0x00000a0000067810 */ /* 0x000fc80007ffe0ff */
[----:B------:R-:W-:-:S04]  /*1610*/  SHF.R.U32.HI R6, RZ, 0x4, R6 ;  /* 0x00000004ff067819 */ /* 0x000fc80000011606 */
[----:B------:R-:W-:-:S06]  /*1620*/  LOP3.LUT R6, R6, 0xfc, RZ, 0xc0, !PT ;  /* 0x000000fc06067812 */ /* 0x000fcc00078ec0ff */
[----:B------:R-:W0:Y:S01]  /*1630*/  LDS R6, [R6+UR4+0x7fc] ;  /* 0x0007fc0406067984 */ /* 0x000e220008000800 */
[----:B-1----:R-:W-:-:S05]  /*1640*/  FADD R9, R4, R9 ;  /* 0x0000000904097221 */ /* 0x002fca0000000000 */
        /* <DEDUP_REMOVED lines=9> */
[----:B------:R-:W-:-:S05]  /*16e0*/  VIADD R6, R0, 0xb00 ;  /* 0x00000b0000067836 */ /* 0x000fca0000000000 */
[----:B------:R-:W-:-:S04]  /*16f0*/  SHF.R.U32.HI R6, RZ, 0x4, R6 ;  /* 0x00000004ff067819 */ /* 0x000fc80000011606 */
[----:B------:R-:W-:-:S06]  /*1700*/  LOP3.LUT R6, R6, 0xfc, RZ, 0xc0, !PT ;  /* 0x000000fc06067812 */ /* 0x000fcc00078ec0ff */
[----:B------:R-:W0:Y:S01]  /*1710*/  LDS R6, [R6+UR4+0x7fc] ;  /* 0x0007fc0406067984 */ /* 0x000e220008000800 */
[----:B-1----:R-:W-:-:S05]  /*1720*/  FADD R7, R4, R7 ;  /* 0x0000000704077221 */ /* 0x002fca0000000000 */
[----:B------:R-:W-:Y:S04]  /*1730*/  STG.E desc[UR6][R10.64+0xc00], R7 ;  /* 0x000c00070a007986 */ /* 0x000fe8000c101906 */
[----:B------:R-:W0:Y:S01]  /*1740*/  LDG.E R9, desc[UR6][R2.64+0x2c00] ;  /* 0x002c000602097981 */ /* 0x000e22000c1e1900 */
[----:B------:R-:W-:-:S04]  /*1750*/  LOP3.LUT R4, R0, 0x400, RZ, 0xfc, !PT ;  /* 0x0000040000047812 */ /* 0x000fc800078efcff */
[----:B------:R-:W-:-:S04]  /*1760*/  SHF.R.U32.HI R4, RZ, 0x4, R4 ;  /* 0x00000004ff047819 */ /* 0x000fc80000011604 */
[----:B------:R-:W-:-:S06]  /*1770*/  LOP3.LUT R4, R4, 0x7c, RZ, 0xc0, !PT ;  /* 0x0000007c04047812 */ /* 0x000fcc00078ec0ff */
[----:B------:R-:W1:Y:S01]  /*1780*/  LDS R4, [R4+UR4+0x7fc] ;  /* 0x0007fc0404047984 */ /* 0x000e620008000800 */
[----:B0-----:R-:W-:-:S05]  /*1790*/  FADD R9, R6, R9 ;  /* 0x0000000906097221 */ /* 0x001fca0000000000 */
[----:B------:R-:W-:Y:S04]  /*17a0*/  STG.E desc[UR6][R2.64+0x2c00], R9 ;  /* 0x002c000902007986 */ /* 0x000fe8000c101906 */
[----:B------:R-:W1:Y:S01]  /*17b0*/  LDG.E R13, desc[UR6][R10.64+0x1000] ;  /* 0x001000060a0d7981 */ /* 0x000e62000c1e1900 */
[----:B------:R-:W-:-:S04]  /*17c0*/  LOP3.LUT R6, R0, 0xc00, RZ, 0xfc, !PT ;  /* 0x00000c0000067812 */ /* 0x000fc800078efcff */
        /* <DEDUP_REMOVED lines=11> */
[----:B------:R0:W-:Y:S04]  /*1880*/  STG.E desc[UR6][R2.64+0x3000], R9 ;  /* 0x0030000902007986 */ /* 0x0001e8000c101906 */
[----:B------:R-:W1:Y:S01]  /*1890*/  LDG.E R7, desc[UR6][R10.64+0x1400] ;  /* 0x001400060a077981 */ /* 0x000e62000c1e1900 */
[----:B------:R-:W-:Y:S02]  /*18a0*/  IADD3 R15, PT, PT, R19, 0xd00, RZ ;  /* 0x00000d00130f7810 */ /* 0x000fe40007ffe0ff */
[----:B0-----:R-:W-:-:S04]  /*18b0*/  IADD3 R2, PT, PT, R0, 0xd00, RZ ;  /* 0x00000d0000027810 */ /* 0x001fc80007ffe0ff */
[----:B------:R-:W-:-:S04]  /*18c0*/  SHF.R.U32.HI R2, RZ, 0x4, R2 ;  /* 0x00000004ff027819 */ /* 0x000fc80000011602 */
[----:B------:R-:W-:-:S06]  /*18d0*/  LOP3.LUT R8, R2, 0x1fc, RZ, 0xc0, !PT ;  /* 0x000001fc02087812 */ /* 0x000fcc00078ec0ff */
[----:B------:R-:W0:Y:S01]  /*18e0*/  LDS R8, [R8+UR4+0x7fc] ;  /* 0x0007fc0408087984 */ /* 0x000e220008000800 */
[----:B-1----:R-:W-:Y:S01]  /*18f0*/  FADD R13, R4, R7 ;  /* 0x00000007040d7221 */ /* 0x002fe20000000000 */
[----:B------:R-:W-:-:S04]  /*1900*/  IMAD.WIDE.U32 R6, R15, 0x4, R20 ;  /* 0x000000040f067825 */ /* 0x000fc800078e0014 */
[----:B------:R1:W-:Y:S04]  /*1910*/  STG.E desc[UR6][R10.64+0x1400], R13 ;  /* 0x0014000d0a007986 */ /* 0x0003e8000c101906 */
[----:B------:R-:W0:Y:S01]  /*1920*/  LDG.E R15, desc[UR6][R6.64] ;  /* 0x00000006060f7981 */ /* 0x000e22000c1e1900 */
[----:B------:R-:W-:-:S05]  /*1930*/  VIADD R2, R0, 0x600 ;  /* 0x0000060000027836 */ /* 0x000fca0000000000 */
[----:B------:R-:W-:-:S04]  /*1940*/  SHF.R.U32.HI R2, RZ, 0x4, R2 ;  /* 0x00000004ff027819 */ /* 0x000fc80000011602 */
[----:B------:R-:W-:-:S06]  /*1950*/  LOP3.LUT R4, R2, 0xfc, RZ, 0xc0, !PT ;  /* 0x000000fc02047812 */ /* 0x000fcc00078ec0ff */
[----:B------:R-:W2:Y:S01]  /*1960*/  LDS R4, [R4+UR4+0x7fc] ;  /* 0x0007fc0404047984 */ /* 0x000ea20008000800 */
[----:B0-----:R-:W-:-:S05]  /*1970*/  FADD R15, R8, R15 ;  /* 0x0000000f080f7221 */ /* 0x001fca0000000000 */
[----:B------:R0:W-:Y:S04]  /*1980*/  STG.E desc[UR6][R6.64], R15 ;  /* 0x0000000f06007986 */ /* 0x0001e8000c101906 */
[----:B------:R-:W2:Y:S01]  /*1990*/  LDG.E R3, desc[UR6][R10.64+0x1800] ;  /* 0x001800060a037981 */ /* 0x000ea2000c1e1900 */
[----:B-1----:R-:W-:Y:S02]  /*19a0*/  IADD3 R13, PT, PT, R19, 0xe00, RZ ;  /* 0x00000e00130d7810 */ /* 0x002fe40007ffe0ff */
[----:B0-----:R-:W-:-:S04]  /*19b0*/  IADD3 R6, PT, PT, R0, 0xe00, RZ ;  /* 0x00000e0000067810 */ /* 0x001fc80007ffe0ff */
[----:B------:R-:W-:-:S04]  /*19c0*/  SHF.R.U32.HI R6, RZ, 0x4, R6 ;  /* 0x00000004ff067819 */ /* 0x000fc80000011606 */
[----:B------:R-:W-:-:S06]  /*19d0*/  LOP3.LUT R6, R6, 0x1fc, RZ, 0xc0, !PT ;  /* 0x000001fc06067812 */ /* 0x000fcc00078ec0ff */
[----:B------:R-:W0:Y:S01]  /*19e0*/  LDS R6, [R6+UR4+0x7fc] ;  /* 0x0007fc0406067984 */ /* 0x000e220008000800 */
[----:B--2---:R-:W-:Y:S01]  /*19f0*/  FADD R9, R4, R3 ;  /* 0x0000000304097221 */ /* 0x004fe20000000000 */
[----:B------:R-:W-:-:S04]  /*1a00*/  IMAD.WIDE.U32 R2, R13, 0x4, R20 ;  /* 0x000000040d027825 */ /* 0x000fc800078e0014 */
        /* <DEDUP_REMOVED lines=9> */
[----:B------:R-:W-:-:S04]  /*1aa0*/  VIADD R19, R19, 0xf00 ;  /* 0x00000f0013137836 */ /* 0x000fc80000000000 */
[----:B------:R-:W-:Y:S01]  /*1ab0*/  IMAD.WIDE.U32 R20, R19, 0x4, R20 ;  /* 0x0000000413147825 */ /* 0x000fe200078e0014 */
[----:B0-----:R-:W-:-:S04]  /*1ac0*/  IADD3 R2, PT, PT, R0, 0xf00, RZ ;  /* 0x00000f0000027810 */ /* 0x001fc80007ffe0ff */
[----:B------:R-:W-:-:S04]  /*1ad0*/  SHF.R.U32.HI R2, RZ, 0x4, R2 ;  /* 0x00000004ff027819 */ /* 0x000fc80000011602 */
[----:B------:R-:W-:-:S06]  /*1ae0*/  LOP3.LUT R2, R2, 0x1fc, RZ, 0xc0, !PT ;  /* 0x000001fc02027812 */ /* 0x000fcc00078ec0ff */
[----:B------:R-:W0:Y:S01]  /*1af0*/  LDS R2, [R2+UR4+0x7fc] ;  /* 0x0007fc0402027984 */ /* 0x000e220008000800 */
[----:B-1----:R-:W-:-:S05]  /*1b00*/  FADD R7, R4, R7 ;  /* 0x0000000704077221 */ /* 0x002fca0000000000 */
[----:B------:R1:W-:Y:S04]  /*1b10*/  STG.E desc[UR6][R10.64+0x1c00], R7 ;  /* 0x001c00070a007986 */ /* 0x0003e8000c101906 */
[----:B------:R-:W0:Y:S01]  /*1b20*/  LDG.E R9, desc[UR6][R20.64] ;  /* 0x0000000614097981 */ /* 0x000e22000c1e1900 */
[----:B------:R-:W-:Y:S01]  /*1b30*/  IADD3 R18, PT, PT, R18, UR4, RZ ;  /* 0x0000000412127c10 */ /* 0x000fe2000fffe0ff */
[----:B0-----:R-:W-:-:S05]  /*1b40*/  FADD R9, R2, R9 ;  /* 0x0000000902097221 */ /* 0x001fca0000000000 */
[----:B------:R1:W-:Y:S01]  /*1b50*/  STG.E desc[UR6][R20.64], R9 ;  /* 0x0000000914007986 */ /* 0x0003e2000c101906 */
[----:B------:R-:W-:Y:S05]  /*1b60*/  @P0 EXIT ;  /* 0x000000000000094d */ /* 0x000fea0003800000 */
[----:B------:R-:W-:Y:S01]  /*1b70*/  IADD3 R18, PT, PT, R18, -R5, RZ ;  /* 0x8000000512127210 */ /* 0x000fe20007ffe0ff */
[----:B------:R-:W0:Y:S04]  /*1b80*/  LDC.64 R2, c[0x0][0x390] ;  /* 0x0000e400ff027b82 */ /* 0x000e280000000a00 */
[----:B------:R-:W2:Y:S04]  /*1b90*/  LDS R5, [R18+0x800] ;  /* 0x0008000012057984 */ /* 0x000ea80000000800 */
[----:B-1----:R-:W1:Y:S01]  /*1ba0*/  LDS R7, [R18+0x880] ;  /* 0x0008800012077984 */ /* 0x002e620000000800 */
[----:B0-----:R-:W-:-:S05]  /*1bb0*/  IMAD.WIDE.U32 R2, R0, 0x4, R2 ;  /* 0x0000000400027825 */ /* 0x001fca00078e0002 */
[----:B--2---:R-:W-:Y:S04]  /*1bc0*/  STG.E desc[UR6][R2.64], R5 ;  /* 0x0000000502007986 */ /* 0x004fe8000c101906 */
[----:B-1----:R-:W-:Y:S01]  /*1bd0*/  STG.E desc[UR6][R2.64+0x80], R7 ;  /* 0x0000800702007986 */ /* 0x002fe2000c101906 */
[----:B------:R-:W-:Y:S05]  /*1be0*/  EXIT ;  /* 0x000000000000794d */ /* 0x000fea0003800000 */
.L_x_2:
[----:B------:R-:W-:-:S00]  /*1bf0*/  BRA `(.L_x_2) ;  /* 0xfffffffc00fc7947 */ /* 0x000fc0000383ffff */
[----:B------:R-:W-:-:S00]  /*1c00*/  NOP ;  /* 0x0000000000007918 */ /* 0x000fc00000000000 */
[----:B------:R-:W-:-:S00]  /*1c10*/  NOP ;  /* 0x0000000000007918 */ /* 0x000fc00000000000 */
[----:B------:R-:W-:-:S00]  /*1c20*/  NOP ;  /* 0x0000000000007918 */ /* 0x000fc00000000000 */
[----:B------:R-:W-:-:S00]  /*1c30*/  NOP ;  /* 0x0000000000007918 */ /* 0x000fc00000000000 */
[----:B------:R-:W-:-:S00]  /*1c40*/  NOP ;  /* 0x0000000000007918 */ /* 0x000fc00000000000 */
[----:B------:R-:W-:-:S00]  /*1c50*/  NOP ;  /* 0x0000000000007918 */ /* 0x000fc00000000000 */
[----:B------:R-:W-:-:S00]  /*1c60*/  NOP ;  /* 0x0000000000007918 */ /* 0x000fc00000000000 */
[----:B------:R-:W-:-:S00]  /*1c70*/  NOP ;  /* 0x0000000000007918 */ /* 0x000fc00000000000 */
.L_x_3:


//--------------------- .nv.shared._Z6kernelPfS_S_ --------------------------
	.section	.nv.shared._Z6kernelPfS_S_,"aw",@nobits
	.sectionflags	@""
	.align	16
	.zero		1024


//--------------------- .nv.shared.reserved.0     --------------------------
	.section	.nv.shared.reserved.0,"aw",@nobits
	.weak		__nv_reservedSMEM_offset_0_alias
	.size		__nv_reservedSMEM_offset_0_alias, 0, 64
	.other		__nv_reservedSMEM_offset_0_alias,@"STO_CUDA_RESERVED_SHARED STV_DEFAULT"
__nv_reservedSMEM_offset_0_alias:
	.zero		0
	.zero		64


//--------------------- .nv.constant0._Z6kernelPfS_S_ --------------------------
	.section	.nv.constant0._Z6kernelPfS_S_,"a",@progbits
	.sectionflags	@""
	.align	4
.nv.constant0._Z6kernelPfS_S_:
	.zero		920


//--------------------- SYMBOLS --------------------------

	.type		.nv.reservedSmem.offset0,@object
	.size		.nv.reservedSmem.offset0,0x4
	.type		.nv.reservedSmem.cap,@object
	.size		.nv.reservedSmem.cap,0x4
